//
// Generated by NVIDIA NVVM Compiler
//
// Compiler Build ID: CL-36424714
// Cuda compilation tools, release 13.0, V13.0.88
// Based on NVVM 20.0.0
//

.version 9.0
.target sm_100
.address_size 64

	// .globl	_Z24magnitude_32fc32f_kernelPK7Npp32fciPfiii

.visible .entry _Z24magnitude_32fc32f_kernelPK7Npp32fciPfiii(
	.param .u64 .ptr .align 1 _Z24magnitude_32fc32f_kernelPK7Npp32fciPfiii_param_0,
	.param .u32 _Z24magnitude_32fc32f_kernelPK7Npp32fciPfiii_param_1,
	.param .u64 .ptr .align 1 _Z24magnitude_32fc32f_kernelPK7Npp32fciPfiii_param_2,
	.param .u32 _Z24magnitude_32fc32f_kernelPK7Npp32fciPfiii_param_3,
	.param .u32 _Z24magnitude_32fc32f_kernelPK7Npp32fciPfiii_param_4,
	.param .u32 _Z24magnitude_32fc32f_kernelPK7Npp32fciPfiii_param_5
)
{
	.reg .pred 	%p<4>;
	.reg .b32 	%r<17>;
	.reg .b32 	%f<6>;
	.reg .b64 	%rd<13>;

	ld.param.u64 	%rd1, [_Z24magnitude_32fc32f_kernelPK7Npp32fciPfiii_param_0];
	ld.param.u32 	%r3, [_Z24magnitude_32fc32f_kernelPK7Npp32fciPfiii_param_1];
	ld.param.u64 	%rd2, [_Z24magnitude_32fc32f_kernelPK7Npp32fciPfiii_param_2];
	ld.param.u32 	%r4, [_Z24magnitude_32fc32f_kernelPK7Npp32fciPfiii_param_3];
	ld.param.u32 	%r5, [_Z24magnitude_32fc32f_kernelPK7Npp32fciPfiii_param_4];
	ld.param.u32 	%r6, [_Z24magnitude_32fc32f_kernelPK7Npp32fciPfiii_param_5];
	mov.u32 	%r8, %ctaid.x;
	mov.u32 	%r9, %ntid.x;
	mov.u32 	%r10, %tid.x;
	mad.lo.s32 	%r1, %r8, %r9, %r10;
	mov.u32 	%r11, %ctaid.y;
	mov.u32 	%r12, %ntid.y;
	mov.u32 	%r13, %tid.y;
	mad.lo.s32 	%r14, %r11, %r12, %r13;
	setp.ge.s32 	%p1, %r1, %r5;
	setp.ge.s32 	%p2, %r14, %r6;
	or.pred  	%p3, %p1, %p2;
	@%p3 bra 	$L__BB0_2;
	cvta.to.global.u64 	%rd3, %rd1;
	cvta.to.global.u64 	%rd4, %rd2;
	mul.lo.s32 	%r15, %r3, %r14;
	cvt.s64.s32 	%rd5, %r15;
	add.s64 	%rd6, %rd3, %rd5;
	mul.lo.s32 	%r16, %r4, %r14;
	cvt.s64.s32 	%rd7, %r16;
	add.s64 	%rd8, %rd4, %rd7;
	mul.wide.s32 	%rd9, %r1, 8;
	add.s64 	%rd10, %rd6, %rd9;
	ld.global.nc.f32 	%f1, [%rd10];
	ld.global.nc.f32 	%f2, [%rd10+4];
	mul.f32 	%f3, %f2, %f2;
	fma.rn.f32 	%f4, %f1, %f1, %f3;
	sqrt.rn.f32 	%f5, %f4;
	mul.wide.s32 	%rd11, %r1, 4;
	add.s64 	%rd12, %rd8, %rd11;
	st.global.f32 	[%rd12], %f5;
$L__BB0_2:
	ret;

}
	// .globl	_Z28magnitude_sqr_32fc32f_kernelPK7Npp32fciPfiii
.visible .entry _Z28magnitude_sqr_32fc32f_kernelPK7Npp32fciPfiii(
	.param .u64 .ptr .align 1 _Z28magnitude_sqr_32fc32f_kernelPK7Npp32fciPfiii_param_0,
	.param .u32 _Z28magnitude_sqr_32fc32f_kernelPK7Npp32fciPfiii_param_1,
	.param .u64 .ptr .align 1 _Z28magnitude_sqr_32fc32f_kernelPK7Npp32fciPfiii_param_2,
	.param .u32 _Z28magnitude_sqr_32fc32f_kernelPK7Npp32fciPfiii_param_3,
	.param .u32 _Z28magnitude_sqr_32fc32f_kernelPK7Npp32fciPfiii_param_4,
	.param .u32 _Z28magnitude_sqr_32fc32f_kernelPK7Npp32fciPfiii_param_5
)
{
	.reg .pred 	%p<4>;
	.reg .b32 	%r<17>;
	.reg .b32 	%f<5>;
	.reg .b64 	%rd<13>;

	ld.param.u64 	%rd1, [_Z28magnitude_sqr_32fc32f_kernelPK7Npp32fciPfiii_param_0];
	ld.param.u32 	%r3, [_Z28magnitude_sqr_32fc32f_kernelPK7Npp32fciPfiii_param_1];
	ld.param.u64 	%rd2, [_Z28magnitude_sqr_32fc32f_kernelPK7Npp32fciPfiii_param_2];
	ld.param.u32 	%r4, [_Z28magnitude_sqr_32fc32f_kernelPK7Npp32fciPfiii_param_3];
	ld.param.u32 	%r5, [_Z28magnitude_sqr_32fc32f_kernelPK7Npp32fciPfiii_param_4];
	ld.param.u32 	%r6, [_Z28magnitude_sqr_32fc32f_kernelPK7Npp32fciPfiii_param_5];
	mov.u32 	%r8, %ctaid.x;
	mov.u32 	%r9, %ntid.x;
	mov.u32 	%r10, %tid.x;
	mad.lo.s32 	%r1, %r8, %r9, %r10;
	mov.u32 	%r11, %ctaid.y;
	mov.u32 	%r12, %ntid.y;
	mov.u32 	%r13, %tid.y;
	mad.lo.s32 	%r14, %r11, %r12, %r13;
	setp.ge.s32 	%p1, %r1, %r5;
	setp.ge.s32 	%p2, %r14, %r6;
	or.pred  	%p3, %p1, %p2;
	@%p3 bra 	$L__BB1_2;
	cvta.to.global.u64 	%rd3, %rd1;
	cvta.to.global.u64 	%rd4, %rd2;
	mul.lo.s32 	%r15, %r3, %r14;
	cvt.s64.s32 	%rd5, %r15;
	add.s64 	%rd6, %rd3, %rd5;
	mul.lo.s32 	%r16, %r4, %r14;
	cvt.s64.s32 	%rd7, %r16;
	add.s64 	%rd8, %rd4, %rd7;
	mul.wide.s32 	%rd9, %r1, 8;
	add.s64 	%rd10, %rd6, %rd9;
	ld.global.nc.f32 	%f1, [%rd10];
	ld.global.nc.f32 	%f2, [%rd10+4];
	mul.f32 	%f3, %f2, %f2;
	fma.rn.f32 	%f4, %f1, %f1, %f3;
	mul.wide.s32 	%rd11, %r1, 4;
	add.s64 	%rd12, %rd8, %rd11;
	st.global.f32 	[%rd12], %f4;
$L__BB1_2:
	ret;

}


// ===== COMPILED SASS (sm_100) =====

	.target	sm_100

	.elftype	@"ET_EXEC"


//--------------------- .note.nv.tkinfo           --------------------------
	.section	.note.nv.tkinfo,"",@"SHT_NOTE"
	.sectionflags	@"SHF_NOTE_NV_TKINFO"
	.tkinfo
        /*0018*/ 	.word	0x00000002
        /*0030*/ 	.string	""
        /*0030*/ 	.string	"ptxas"
        /*0030*/ 	.string	"Cuda compilation tools, release 13.0, V13.0.88"
        /*0030*/ 	.string	"Build cuda_13.0.r13.0/compiler.36424714_0"
        /*0030*/ 	.string	"-arch sm_100 -m 64 "



//--------------------- .note.nv.cuinfo           --------------------------
	.section	.note.nv.cuinfo,"",@"SHT_NOTE"
	.sectionflags	@"SHF_NOTE_NV_CUINFO"
        /*0018*/ 	.short	0x0002
        /*001a*/ 	.short	0x0064
        /*001c*/ 	.short	0x0082
	.zero		2


//--------------------- .nv.info                  --------------------------
	.section	.nv.info,"",@"SHT_CUDA_INFO"
	.align	4


	//----- nvinfo : EIATTR_REGCOUNT
	.align		4
        /*0000*/ 	.byte	0x04, 0x2f
        /*0002*/ 	.short	(.L_1 - .L_0)
	.align		4
.L_0:
        /*0004*/ 	.word	index@(_Z24magnitude_32fc32f_kernelPK7Npp32fciPfiii)
        /*0008*/ 	.word	0x0000000d


	//----- nvinfo : EIATTR_FRAME_SIZE
	.align		4
.L_1:
        /*000c*/ 	.byte	0x04, 0x11
        /*000e*/ 	.short	(.L_3 - .L_2)
	.align		4
.L_2:
        /*0010*/ 	.word	index@($__internal_0_$__cuda_sm20_sqrt_rn_f32_slowpath)
        /*0014*/ 	.word	0x00000000


	//----- nvinfo : EIATTR_FRAME_SIZE
	.align		4
.L_3:
        /*0018*/ 	.byte	0x04, 0x11
        /*001a*/ 	.short	(.L_5 - .L_4)
	.align		4
.L_4:
        /*001c*/ 	.word	index@(_Z24magnitude_32fc32f_kernelPK7Npp32fciPfiii)
        /*0020*/ 	.word	0x00000000


	//----- nvinfo : EIATTR_REGCOUNT
	.align		4
.L_5:
        /*0024*/ 	.byte	0x04, 0x2f
        /*0026*/ 	.short	(.L_7 - .L_6)
	.align		4
.L_6:
        /*0028*/ 	.word	index@(_Z28magnitude_sqr_32fc32f_kernelPK7Npp32fciPfiii)
        /*002c*/ 	.word	0x0000000c


	//----- nvinfo : EIATTR_FRAME_SIZE
	.align		4
.L_7:
        /*0030*/ 	.byte	0x04, 0x11
        /*0032*/ 	.short	(.L_9 - .L_8)
	.align		4
.L_8:
        /*0034*/ 	.word	index@(_Z28magnitude_sqr_32fc32f_kernelPK7Npp32fciPfiii)
        /*0038*/ 	.word	0x00000000


	//----- nvinfo : EIATTR_MIN_STACK_SIZE
	.align		4
.L_9:
        /*003c*/ 	.byte	0x04, 0x12
        /*003e*/ 	.short	(.L_11 - .L_10)
	.align		4
.L_10:
        /*0040*/ 	.word	index@(_Z28magnitude_sqr_32fc32f_kernelPK7Npp32fciPfiii)
        /*0044*/ 	.word	0x00000000


	//----- nvinfo : EIATTR_MIN_STACK_SIZE
	.align		4
.L_11:
        /*0048*/ 	.byte	0x04, 0x12
        /*004a*/ 	.short	(.L_13 - .L_12)
	.align		4
.L_12:
        /*004c*/ 	.word	index@(_Z24magnitude_32fc32f_kernelPK7Npp32fciPfiii)
        /*0050*/ 	.word	0x00000000
.L_13:


//--------------------- .nv.compat                --------------------------
	.section	.nv.compat,"",@"SHT_CUDA_COMPAT_INFO"
	.align	4
        /*0000*/ 	.byte	0x02, 0x09, 0x00, 0x00, 0x02, 0x02, 0x01, 0x00, 0x02, 0x05, 0x05, 0x00, 0x03, 0x07, 0x01, 0x01
        /*0010*/ 	.byte	0x02, 0x03, 0x00, 0x00, 0x02, 0x06, 0x01, 0x00, 0x04, 0x0b, 0x08, 0x00, 0x01, 0x00, 0x00, 0x00
        /*0020*/ 	.byte	0x00, 0x00, 0x00, 0x00


//--------------------- .nv.info._Z28magnitude_sqr_32fc32f_kernelPK7Npp32fciPfiii --------------------------
	.section	.nv.info._Z28magnitude_sqr_32fc32f_kernelPK7Npp32fciPfiii,"",@"SHT_CUDA_INFO"
	.sectionflags	@""
	.align	4


	//----- nvinfo : EIATTR_CUDA_API_VERSION
	.align		4
        /*0000*/ 	.byte	0x04, 0x37
        /*0002*/ 	.short	(.L_15 - .L_14)
.L_14:
        /*0004*/ 	.word	0x00000082


	//----- nvinfo : EIATTR_KPARAM_INFO
	.align		4
.L_15:
        /*0008*/ 	.byte	0x04, 0x17
        /*000a*/ 	.short	(.L_17 - .L_16)
.L_16:
        /*000c*/ 	.word	0x00000000
        /*0010*/ 	.short	0x0005
        /*0012*/ 	.short	0x0020
        /*0014*/ 	.byte	0x00, 0xf0, 0x11, 0x00


	//----- nvinfo : EIATTR_KPARAM_INFO
	.align		4
.L_17:
        /*0018*/ 	.byte	0x04, 0x17
        /*001a*/ 	.short	(.L_19 - .L_18)
.L_18:
        /*001c*/ 	.word	0x00000000
        /*0020*/ 	.short	0x0004
        /*0022*/ 	.short	0x001c
        /*0024*/ 	.byte	0x00, 0xf0, 0x11, 0x00


	//----- nvinfo : EIATTR_KPARAM_INFO
	.align		4
.L_19:
        /*0028*/ 	.byte	0x04, 0x17
        /*002a*/ 	.short	(.L_21 - .L_20)
.L_20:
        /*002c*/ 	.word	0x00000000
        /*0030*/ 	.short	0x0003
        /*0032*/ 	.short	0x0018
        /*0034*/ 	.byte	0x00, 0xf0, 0x11, 0x00


	//----- nvinfo : EIATTR_KPARAM_INFO
	.align		4
.L_21:
        /*0038*/ 	.byte	0x04, 0x17
        /*003a*/ 	.short	(.L_23 - .L_22)
.L_22:
        /*003c*/ 	.word	0x00000000
        /*0040*/ 	.short	0x0002
        /*0042*/ 	.short	0x0010
        /*0044*/ 	.byte	0x00, 0xf5, 0x21, 0x00


	//----- nvinfo : EIATTR_KPARAM_INFO
	.align		4
.L_23:
        /*0048*/ 	.byte	0x04, 0x17
        /*004a*/ 	.short	(.L_25 - .L_24)
.L_24:
        /*004c*/ 	.word	0x00000000
        /*0050*/ 	.short	0x0001
        /*0052*/ 	.short	0x0008
        /*0054*/ 	.byte	0x00, 0xf0, 0x11, 0x00


	//----- nvinfo : EIATTR_KPARAM_INFO
	.align		4
.L_25:
        /*0058*/ 	.byte	0x04, 0x17
        /*005a*/ 	.short	(.L_27 - .L_26)
.L_26:
        /*005c*/ 	.word	0x00000000
        /*0060*/ 	.short	0x0000
        /*0062*/ 	.short	0x0000
        /*0064*/ 	.byte	0x00, 0xf5, 0x21, 0x00


	//----- nvinfo : EIATTR_SPARSE_MMA_MASK
	.align		4
.L_27:
        /*0068*/ 	.byte	0x03, 0x50
        /*006a*/ 	.short	0x0000


	//----- nvinfo : EIATTR_MAXREG_COUNT
	.align		4
        /*006c*/ 	.byte	0x03, 0x1b
        /*006e*/ 	.short	0x00ff


	//----- nvinfo : EIATTR_MERCURY_ISA_VERSION
	.align		4
        /*0070*/ 	.byte	0x03, 0x5f
        /*0072*/ 	.short	0x0101


	//----- nvinfo : EIATTR_VRC_CTA_INIT_COUNT
	.align		4
        /*0074*/ 	.byte	0x02, 0x4a
	.zero		1
	.zero		1


	//----- nvinfo : EIATTR_EXIT_INSTR_OFFSETS
	.align		4
        /*0078*/ 	.byte	0x04, 0x1c
        /*007a*/ 	.short	(.L_29 - .L_28)


	//   ....[0]....
.L_28:
        /*007c*/ 	.word	0x000000d0


	//   ....[1]....
        /*0080*/ 	.word	0x00000200


	//----- nvinfo : EIATTR_CBANK_PARAM_SIZE
	.align		4
.L_29:
        /*0084*/ 	.byte	0x03, 0x19
        /*0086*/ 	.short	0x0024


	//----- nvinfo : EIATTR_PARAM_CBANK
	.align		4
        /*0088*/ 	.byte	0x04, 0x0a
        /*008a*/ 	.short	(.L_31 - .L_30)
	.align		4
.L_30:
        /*008c*/ 	.word	index@(.nv.constant0._Z28magnitude_sqr_32fc32f_kernelPK7Npp32fciPfiii)
        /*0090*/ 	.short	0x0380
        /*0092*/ 	.short	0x0024


	//----- nvinfo : EIATTR_SW_WAR
	.align		4
.L_31:
        /*0094*/ 	.byte	0x04, 0x36
        /*0096*/ 	.short	(.L_33 - .L_32)
.L_32:
        /*0098*/ 	.word	0x00000008
.L_33:


//--------------------- .nv.info._Z24magnitude_32fc32f_kernelPK7Npp32fciPfiii --------------------------
	.section	.nv.info._Z24magnitude_32fc32f_kernelPK7Npp32fciPfiii,"",@"SHT_CUDA_INFO"
	.sectionflags	@""
	.align	4


	//----- nvinfo : EIATTR_CUDA_API_VERSION
	.align		4
        /*0000*/ 	.byte	0x04, 0x37
        /*0002*/ 	.short	(.L_35 - .L_34)
.L_34:
        /*0004*/ 	.word	0x00000082


	//----- nvinfo : EIATTR_KPARAM_INFO
	.align		4
.L_35:
        /*0008*/ 	.byte	0x04, 0x17
        /*000a*/ 	.short	(.L_37 - .L_36)
.L_36:
        /*000c*/ 	.word	0x00000000
        /*0010*/ 	.short	0x0005
        /*0012*/ 	.short	0x0020
        /*0014*/ 	.byte	0x00, 0xf0, 0x11, 0x00


	//----- nvinfo : EIATTR_KPARAM_INFO
	.align		4
.L_37:
        /*0018*/ 	.byte	0x04, 0x17
        /*001a*/ 	.short	(.L_39 - .L_38)
.L_38:
        /*001c*/ 	.word	0x00000000
        /*0020*/ 	.short	0x0004
        /*0022*/ 	.short	0x001c
        /*0024*/ 	.byte	0x00, 0xf0, 0x11, 0x00


	//----- nvinfo : EIATTR_KPARAM_INFO
	.align		4
.L_39:
        /*0028*/ 	.byte	0x04, 0x17
        /*002a*/ 	.short	(.L_41 - .L_40)
.L_40:
        /*002c*/ 	.word	0x00000000
        /*0030*/ 	.short	0x0003
        /*0032*/ 	.short	0x0018
        /*0034*/ 	.byte	0x00, 0xf0, 0x11, 0x00


	//----- nvinfo : EIATTR_KPARAM_INFO
	.align		4
.L_41:
        /*0038*/ 	.byte	0x04, 0x17
        /*003a*/ 	.short	(.L_43 - .L_42)
.L_42:
        /*003c*/ 	.word	0x00000000
        /*0040*/ 	.short	0x0002
        /*0042*/ 	.short	0x0010
        /*0044*/ 	.byte	0x00, 0xf5, 0x21, 0x00


	//----- nvinfo : EIATTR_KPARAM_INFO
	.align		4
.L_43:
        /*0048*/ 	.byte	0x04, 0x17
        /*004a*/ 	.short	(.L_45 - .L_44)
.L_44:
        /*004c*/ 	.word	0x00000000
        /*0050*/ 	.short	0x0001
        /*0052*/ 	.short	0x0008
        /*0054*/ 	.byte	0x00, 0xf0, 0x11, 0x00


	//----- nvinfo : EIATTR_KPARAM_INFO
	.align		4
.L_45:
        /*0058*/ 	.byte	0x04, 0x17
        /*005a*/ 	.short	(.L_47 - .L_46)
.L_46:
        /*005c*/ 	.word	0x00000000
        /*0060*/ 	.short	0x0000
        /*0062*/ 	.short	0x0000
        /*0064*/ 	.byte	0x00, 0xf5, 0x21, 0x00


	//----- nvinfo : EIATTR_SPARSE_MMA_MASK
	.align		4
.L_47:
        /*0068*/ 	.byte	0x03, 0x50
        /*006a*/ 	.short	0x0000


	//----- nvinfo : EIATTR_MAXREG_COUNT
	.align		4
        /*006c*/ 	.byte	0x03, 0x1b
        /*006e*/ 	.short	0x00ff


	//----- nvinfo : EIATTR_MERCURY_ISA_VERSION
	.align		4
        /*0070*/ 	.byte	0x03, 0x5f
        /*0072*/ 	.short	0x0101


	//----- nvinfo : EIATTR_VRC_CTA_INIT_COUNT
	.align		4
        /*0074*/ 	.byte	0x02, 0x4a
	.zero		1
	.zero		1


	//----- nvinfo : EIATTR_EXIT_INSTR_OFFSETS
	.align		4
        /*0078*/ 	.byte	0x04, 0x1c
        /*007a*/ 	.short	(.L_49 - .L_48)


	//   ....[0]....
.L_48:
        /*007c*/ 	.word	0x000000d0


	//   ....[1]....
        /*0080*/ 	.word	0x000002e0


	//----- nvinfo : EIATTR_CRS_STACK_SIZE
	.align		4
.L_49:
        /*0084*/ 	.byte	0x04, 0x1e
        /*0086*/ 	.short	(.L_51 - .L_50)
.L_50:
        /*0088*/ 	.word	0x00000000


	//----- nvinfo : EIATTR_CBANK_PARAM_SIZE
	.align		4
.L_51:
        /*008c*/ 	.byte	0x03, 0x19
        /*008e*/ 	.short	0x0024


	//----- nvinfo : EIATTR_PARAM_CBANK
	.align		4
        /*0090*/ 	.byte	0x04, 0x0a
        /*0092*/ 	.short	(.L_53 - .L_52)
	.align		4
.L_52:
        /*0094*/ 	.word	index@(.nv.constant0._Z24magnitude_32fc32f_kernelPK7Npp32fciPfiii)
        /*0098*/ 	.short	0x0380
        /*009a*/ 	.short	0x0024


	//----- nvinfo : EIATTR_SW_WAR
	.align		4
.L_53:
        /*009c*/ 	.byte	0x04, 0x36
        /*009e*/ 	.short	(.L_55 - .L_54)
.L_54:
        /*00a0*/ 	.word	0x00000008
.L_55:


//--------------------- .nv.callgraph             --------------------------
	.section	.nv.callgraph,"",@"SHT_CUDA_CALLGRAPH"
	.align	4
	.sectionentsize	8
	.align		4
        /*0000*/ 	.word	0x00000000
	.align		4
        /*0004*/ 	.word	0xffffffff
	.align		4
        /*0008*/ 	.word	0x00000000
	.align		4
        /*000c*/ 	.word	0xfffffffe
	.align		4
        /*0010*/ 	.word	0x00000000
	.align		4
        /*0014*/ 	.word	0xfffffffd
	.align		4
        /*0018*/ 	.word	0x00000000
	.align		4
        /*001c*/ 	.word	0xfffffffc


//--------------------- .text._Z28magnitude_sqr_32fc32f_kernelPK7Npp32fciPfiii --------------------------
	.section	.text._Z28magnitude_sqr_32fc32f_kernelPK7Npp32fciPfiii,"ax",@progbits
	.align	128
        .global         _Z28magnitude_sqr_32fc32f_kernelPK7Npp32fciPfiii
        .type           _Z28magnitude_sqr_32fc32f_kernelPK7Npp32fciPfiii,@function
        .size           _Z28magnitude_sqr_32fc32f_kernelPK7Npp32fciPfiii,(.L_x_7 - _Z28magnitude_sqr_32fc32f_kernelPK7Npp32fciPfiii)
        .other          _Z28magnitude_sqr_32fc32f_kernelPK7Npp32fciPfiii,@"STO_CUDA_ENTRY STV_DEFAULT"
_Z28magnitude_sqr_32fc32f_kernelPK7Npp32fciPfiii:
.text._Z28magnitude_sqr_32fc32f_kernelPK7Npp32fciPfiii:
[----:B------:R-:W-:Y:S01]  /*0000*/  LDC R1, c[0x0][0x37c] ;  /* 0x0000df00ff017b82 */ /* 0x000fe20000000800 */
[----:B------:R-:W0:Y:S07]  /*0010*/  S2R R3, SR_TID.Y ;  /* 0x0000000000037919 */ /* 0x000e2e0000002200 */
[----:B------:R-:W1:Y:S01]  /*0020*/  LDC R7, c[0x0][0x360] ;  /* 0x0000d800ff077b82 */ /* 0x000e620000000800 */
[----:B------:R-:W2:Y:S01]  /*0030*/  LDCU UR6, c[0x0][0x3a0] ;  /* 0x00007400ff0677ac */ /* 0x000ea20008000800 */
[----:B------:R-:W1:Y:S01]  /*0040*/  S2R R2, SR_TID.X ;  /* 0x0000000000027919 */ /* 0x000e620000002100 */
[----:B------:R-:W3:Y:S05]  /*0050*/  LDCU UR7, c[0x0][0x39c] ;  /* 0x00007380ff0777ac */ /* 0x000eea0008000800 */
[----:B------:R-:W0:Y:S08]  /*0060*/  S2UR UR5, SR_CTAID.Y ;  /* 0x00000000000579c3 */ /* 0x000e300000002600 */
[----:B------:R-:W0:Y:S08]  /*0070*/  LDC R0, c[0x0][0x364] ;  /* 0x0000d900ff007b82 */ /* 0x000e300000000800 */
[----:B------:R-:W1:Y:S01]  /*0080*/  S2UR UR4, SR_CTAID.X ;  /* 0x00000000000479c3 */ /* 0x000e620000002500 */
[----:B0-----:R-:W-:-:S05]  /*0090*/  IMAD R0, R0, UR5, R3 ;  /* 0x0000000500007c24 */ /* 0x001fca000f8e0203 */
[----:B--2---:R-:W-:Y:S01]  /*00a0*/  ISETP.GE.AND P0, PT, R0, UR6, PT ;  /* 0x0000000600007c0c */ /* 0x004fe2000bf06270 */
[----:B-1----:R-:W-:-:S05]  /*00b0*/  IMAD R7, R7, UR4, R2 ;  /* 0x0000000407077c24 */ /* 0x002fca000f8e0202 */
[----:B---3--:R-:W-:-:S13]  /*00c0*/  ISETP.GE.OR P0, PT, R7, UR7, P0 ;  /* 0x0000000707007c0c */ /* 0x008fda0008706670 */
[----:B------:R-:W-:Y:S05]  /*00d0*/  @P0 EXIT ;  /* 0x000000000000094d */ /* 0x000fea0003800000 */
[----:B------:R-:W0:Y:S01]  /*00e0*/  LDCU UR4, c[0x0][0x388] ;  /* 0x00007100ff0477ac */ /* 0x000e220008000800 */
[----:B------:R-:W1:Y:S01]  /*00f0*/  LDCU.64 UR6, c[0x0][0x380] ;  /* 0x00007000ff0677ac */ /* 0x000e620008000a00 */
[----:B------:R-:W2:Y:S01]  /*0100*/  LDCU.64 UR8, c[0x0][0x390] ;  /* 0x00007200ff0877ac */ /* 0x000ea20008000a00 */
[----:B0-----:R-:W-:Y:S01]  /*0110*/  IMAD R3, R0, UR4, RZ ;  /* 0x0000000400037c24 */ /* 0x001fe2000f8e02ff */
[----:B------:R-:W0:Y:S04]  /*0120*/  LDCU.64 UR4, c[0x0][0x358] ;  /* 0x00006b00ff0477ac */ /* 0x000e280008000a00 */
[C---:B-1----:R-:W-:Y:S01]  /*0130*/  IADD3 R2, P0, PT, R3.reuse, UR6, RZ ;  /* 0x0000000603027c10 */ /* 0x042fe2000ff1e0ff */
[----:B------:R-:W1:Y:S03]  /*0140*/  LDCU UR6, c[0x0][0x398] ;  /* 0x00007300ff0677ac */ /* 0x000e660008000800 */
[----:B------:R-:W-:-:S03]  /*0150*/  LEA.HI.X.SX32 R3, R3, UR7, 0x1, P0 ;  /* 0x0000000703037c11 */ /* 0x000fc600080f0eff */
[----:B------:R-:W-:-:S05]  /*0160*/  IMAD.WIDE R2, R7, 0x8, R2 ;  /* 0x0000000807027825 */ /* 0x000fca00078e0202 */
[----:B0-----:R-:W3:Y:S04]  /*0170*/  LDG.E.CONSTANT R8, desc[UR4][R2.64+0x4] ;  /* 0x0000040402087981 */ /* 0x001ee8000c1e9900 */
[----:B------:R-:W4:Y:S01]  /*0180*/  LDG.E.CONSTANT R6, desc[UR4][R2.64] ;  /* 0x0000000402067981 */ /* 0x000f22000c1e9900 */
[----:B-1----:R-:W-:-:S05]  /*0190*/  IMAD R0, R0, UR6, RZ ;  /* 0x0000000600007c24 */ /* 0x002fca000f8e02ff */
[----:B--2---:R-:W-:-:S04]  /*01a0*/  IADD3 R4, P0, PT, R0, UR8, RZ ;  /* 0x0000000800047c10 */ /* 0x004fc8000ff1e0ff */
[----:B------:R-:W-:-:S03]  /*01b0*/  LEA.HI.X.SX32 R5, R0, UR9, 0x1, P0 ;  /* 0x0000000900057c11 */ /* 0x000fc600080f0eff */
[----:B------:R-:W-:-:S04]  /*01c0*/  IMAD.WIDE R4, R7, 0x4, R4 ;  /* 0x0000000407047825 */ /* 0x000fc800078e0204 */
[----:B---3--:R-:W-:-:S04]  /*01d0*/  FMUL R9, R8, R8 ;  /* 0x0000000808097220 */ /* 0x008fc80000400000 */
[----:B----4-:R-:W-:-:S05]  /*01e0*/  FFMA R9, R6, R6, R9 ;  /* 0x0000000606097223 */ /* 0x010fca0000000009 */
[----:B------:R-:W-:Y:S01]  /*01f0*/  STG.E desc[UR4][R4.64], R9 ;  /* 0x0000000904007986 */ /* 0x000fe2000c101904 */
[----:B------:R-:W-:Y:S05]  /*0200*/  EXIT ;  /* 0x000000000000794d */ /* 0x000fea0003800000 */
.L_x_0:
[----:B------:R-:W-:-:S00]  /*0210*/  BRA `(.L_x_0) ;  /* 0xfffffffc00fc7947 */ /* 0x000fc0000383ffff */
[----:B------:R-:W-:-:S00]  /*0220*/  NOP ;  /* 0x0000000000007918 */ /* 0x000fc00000000000 */
        /* <DEDUP_REMOVED lines=13> */
.L_x_7:


//--------------------- .text._Z24magnitude_32fc32f_kernelPK7Npp32fciPfiii --------------------------
	.section	.text._Z24magnitude_32fc32f_kernelPK7Npp32fciPfiii,"ax",@progbits
	.align	128
        .global         _Z24magnitude_32fc32f_kernelPK7Npp32fciPfiii
        .type           _Z24magnitude_32fc32f_kernelPK7Npp32fciPfiii,@function
        .size           _Z24magnitude_32fc32f_kernelPK7Npp32fciPfiii,(.L_x_6 - _Z24magnitude_32fc32f_kernelPK7Npp32fciPfiii)
        .other          _Z24magnitude_32fc32f_kernelPK7Npp32fciPfiii,@"STO_CUDA_ENTRY STV_DEFAULT"
_Z24magnitude_32fc32f_kernelPK7Npp32fciPfiii:
.text._Z24magnitude_32fc32f_kernelPK7Npp32fciPfiii:
        /* <DEDUP_REMOVED lines=25> */
[----:B-1----:R-:W-:Y:S01]  /*0190*/  IMAD R0, R0, UR6, RZ ;  /* 0x0000000600007c24 */ /* 0x002fe2000f8e02ff */
[----:B------:R-:W-:Y:S01]  /*01a0*/  BSSY.RECONVERGENT B0, `(.L_x_1) ;  /* 0x0000011000007945 */ /* 0x000fe20003800200 */
[----:B---3--:R-:W-:-:S04]  /*01b0*/  FMUL R3, R3, R3 ;  /* 0x0000000303037220 */ /* 0x008fc80000400000 */
[----:B----4-:R-:W-:Y:S01]  /*01c0*/  FFMA R4, R2, R2, R3 ;  /* 0x0000000202047223 */ /* 0x010fe20000000003 */
[----:B--2---:R-:W-:-:S03]  /*01d0*/  IADD3 R2, P1, PT, R0, UR8, RZ ;  /* 0x0000000800027c10 */ /* 0x004fc6000ff3e0ff */
[----:B------:R0:W1:Y:S01]  /*01e0*/  MUFU.RSQ R9, R4 ;  /* 0x0000000400097308 */ /* 0x0000620000001400 */
[----:B------:R-:W-:-:S04]  /*01f0*/  IADD3 R3, PT, PT, R4, -0xd000000, RZ ;  /* 0xf300000004037810 */ /* 0x000fc80007ffe0ff */
[----:B------:R-:W-:Y:S02]  /*0200*/  ISETP.GT.U32.AND P0, PT, R3, 0x727fffff, PT ;  /* 0x727fffff0300780c */ /* 0x000fe40003f04070 */
[----:B------:R-:W-:-:S11]  /*0210*/  LEA.HI.X.SX32 R3, R0, UR9, 0x1, P1 ;  /* 0x0000000900037c11 */ /* 0x000fd600088f0eff */
[----:B01----:R-:W-:Y:S05]  /*0220*/  @!P0 BRA `(.L_x_2) ;  /* 0x0000000000108947 */ /* 0x003fea0003800000 */
[----:B------:R-:W-:-:S07]  /*0230*/  MOV R10, 0x250 ;  /* 0x00000250000a7802 */ /* 0x000fce0000000f00 */
[----:B------:R-:W-:Y:S05]  /*0240*/  CALL.REL.NOINC `($__internal_0_$__cuda_sm20_sqrt_rn_f32_slowpath) ;  /* 0x0000000000287944 */ /* 0x000fea0003c00000 */
[----:B------:R-:W-:Y:S01]  /*0250*/  MOV R7, R4 ;  /* 0x0000000400077202 */ /* 0x000fe20000000f00 */
[----:B------:R-:W-:Y:S06]  /*0260*/  BRA `(.L_x_3) ;  /* 0x0000000000107947 */ /* 0x000fec0003800000 */
.L_x_2:
[----:B------:R-:W-:Y:S01]  /*0270*/  FMUL.FTZ R7, R4, R9 ;  /* 0x0000000904077220 */ /* 0x000fe20000410000 */
[----:B------:R-:W-:-:S03]  /*0280*/  FMUL.FTZ R9, R9, 0.5 ;  /* 0x3f00000009097820 */ /* 0x000fc60000410000 */
[----:B------:R-:W-:-:S04]  /*0290*/  FFMA R4, -R7, R7, R4 ;  /* 0x0000000707047223 */ /* 0x000fc80000000104 */
[----:B------:R-:W-:-:S07]  /*02a0*/  FFMA R7, R4, R9, R7 ;  /* 0x0000000904077223 */ /* 0x000fce0000000007 */
.L_x_3:
[----:B------:R-:W-:Y:S05]  /*02b0*/  BSYNC.RECONVERGENT B0 ;  /* 0x0000000000007941 */ /* 0x000fea0003800200 */
.L_x_1:
[----:B------:R-:W-:-:S05]  /*02c0*/  IMAD.WIDE R2, R5, 0x4, R2 ;  /* 0x0000000405027825 */ /* 0x000fca00078e0202 */
[----:B------:R-:W-:Y:S01]  /*02d0*/  STG.E desc[UR4][R2.64], R7 ;  /* 0x0000000702007986 */ /* 0x000fe2000c101904 */
[----:B------:R-:W-:Y:S05]  /*02e0*/  EXIT ;  /* 0x000000000000794d */ /* 0x000fea0003800000 */
        .weak           $__internal_0_$__cuda_sm20_sqrt_rn_f32_slowpath
        .type           $__internal_0_$__cuda_sm20_sqrt_rn_f32_slowpath,@function
        .size           $__internal_0_$__cuda_sm20_sqrt_rn_f32_slowpath,(.L_x_6 - $__internal_0_$__cuda_sm20_sqrt_rn_f32_slowpath)
$__internal_0_$__cuda_sm20_sqrt_rn_f32_slowpath:
[----:B------:R-:W-:-:S13]  /*02f0*/  LOP3.LUT P0, RZ, R4, 0x7fffffff, RZ, 0xc0, !PT ;  /* 0x7fffffff04ff7812 */ /* 0x000fda000780c0ff */
[----:B------:R-:W-:Y:S05]  /*0300*/  @!P0 BRA `(.L_x_4) ;  /* 0x0000000000448947 */ /* 0x000fea0003800000 */
[----:B------:R-:W-:Y:S02]  /*0310*/  FSETP.GEU.FTZ.AND P0, PT, R4, RZ, PT ;  /* 0x000000ff0400720b */ /* 0x000fe40003f1e000 */
[----:B------:R-:W-:-:S11]  /*0320*/  MOV R0, R4 ;  /* 0x0000000400007202 */ /* 0x000fd60000000f00 */
[----:B------:R-:W-:Y:S01]  /*0330*/  @!P0 MOV R4, 0x7fffffff ;  /* 0x7fffffff00048802 */ /* 0x000fe20000000f00 */
[----:B------:R-:W-:Y:S06]  /*0340*/  @!P0 BRA `(.L_x_4) ;  /* 0x0000000000348947 */ /* 0x000fec0003800000 */
[----:B------:R-:W-:-:S13]  /*0350*/  FSETP.GTU.FTZ.AND P0, PT, |R0|, +INF , PT ;  /* 0x7f8000000000780b */ /* 0x000fda0003f1c200 */
[----:B------:R-:W-:Y:S01]  /*0360*/  @P0 FADD.FTZ R4, R0, 1 ;  /* 0x3f80000000040421 */ /* 0x000fe20000010000 */
[----:B------:R-:W-:Y:S06]  /*0370*/  @P0 BRA `(.L_x_4) ;  /* 0x0000000000280947 */ /* 0x000fec0003800000 */
[----:B------:R-:W-:-:S13]  /*0380*/  FSETP.NEU.FTZ.AND P0, PT, |R0|, +INF , PT ;  /* 0x7f8000000000780b */ /* 0x000fda0003f1d200 */
[----:B------:R-:W-:-:S04]  /*0390*/  @P0 FFMA R6, R0, 1.84467440737095516160e+19, RZ ;  /* 0x5f80000000060823 */ /* 0x000fc800000000ff */
[----:B------:R-:W0:Y:S02]  /*03a0*/  @P0 MUFU.RSQ R7, R6 ;  /* 0x0000000600070308 */ /* 0x000e240000001400 */
[----:B0-----:R-:W-:Y:S01]  /*03b0*/  @P0 FMUL.FTZ R9, R6, R7 ;  /* 0x0000000706090220 */ /* 0x001fe20000410000 */
[----:B------:R-:W-:-:S03]  /*03c0*/  @P0 FMUL.FTZ R7, R7, 0.5 ;  /* 0x3f00000007070820 */ /* 0x000fc60000410000 */
[----:B------:R-:W-:-:S04]  /*03d0*/  @P0 FADD.FTZ R4, -R9, -RZ ;  /* 0x800000ff09040221 */ /* 0x000fc80000010100 */
[----:B------:R-:W-:Y:S01]  /*03e0*/  @P0 FFMA R8, R9, R4, R6 ;  /* 0x0000000409080223 */ /* 0x000fe20000000006 */
[----:B------:R-:W-:-:S03]  /*03f0*/  @!P0 MOV R4, R0 ;  /* 0x0000000000048202 */ /* 0x000fc60000000f00 */
[----:B------:R-:W-:-:S04]  /*0400*/  @P0 FFMA R7, R8, R7, R9 ;  /* 0x0000000708070223 */ /* 0x000fc80000000009 */
[----:B------:R-:W-:-:S07]  /*0410*/  @P0 FMUL.FTZ R4, R7, 2.3283064365386962891e-10 ;  /* 0x2f80000007040820 */ /* 0x000fce0000410000 */
.L_x_4:
[----:B------:R-:W-:Y:S01]  /*0420*/  HFMA2 R7, -RZ, RZ, 0, 0 ;  /* 0x00000000ff077431 */ /* 0x000fe200000001ff */
[----:B------:R-:W-:-:S04]  /*0430*/  MOV R6, R10 ;  /* 0x0000000a00067202 */ /* 0x000fc80000000f00 */
[----:B------:R-:W-:Y:S05]  /*0440*/  RET.REL.NODEC R6 `(_Z24magnitude_32fc32f_kernelPK7Npp32fciPfiii) ;  /* 0xfffffff806ec7950 */ /* 0x000fea0003c3ffff */
.L_x_5:
        /* <DEDUP_REMOVED lines=11> */
.L_x_6:


//--------------------- .nv.shared.reserved.0     --------------------------
	.section	.nv.shared.reserved.0,"aw",@nobits
	.weak		__nv_reservedSMEM_offset_0_alias
	.size		__nv_reservedSMEM_offset_0_alias, 0, 64
	.other		__nv_reservedSMEM_offset_0_alias,@"STO_CUDA_RESERVED_SHARED STV_DEFAULT"
__nv_reservedSMEM_offset_0_alias:
	.zero		0
	.zero		64


//--------------------- .nv.constant0._Z28magnitude_sqr_32fc32f_kernelPK7Npp32fciPfiii --------------------------
	.section	.nv.constant0._Z28magnitude_sqr_32fc32f_kernelPK7Npp32fciPfiii,"a",@progbits
	.sectionflags	@""
	.align	4
.nv.constant0._Z28magnitude_sqr_32fc32f_kernelPK7Npp32fciPfiii:
	.zero		932


//--------------------- .nv.constant0._Z24magnitude_32fc32f_kernelPK7Npp32fciPfiii --------------------------
	.section	.nv.constant0._Z24magnitude_32fc32f_kernelPK7Npp32fciPfiii,"a",@progbits
	.sectionflags	@""
	.align	4
.nv.constant0._Z24magnitude_32fc32f_kernelPK7Npp32fciPfiii:
	.zero		932


//--------------------- SYMBOLS --------------------------

	.type		.nv.reservedSmem.offset0,@object
	.size		.nv.reservedSmem.offset0,0x4
